//
// Generated by NVIDIA NVVM Compiler
//
// Compiler Build ID: CL-36424714
// Cuda compilation tools, release 13.0, V13.0.88
// Based on NVVM 20.0.0
//

.version 9.0
.target sm_100
.address_size 64

	// .globl	_Z6searchmm
.extern .func  (.param .b32 func_retval0) vprintf
(
	.param .b64 vprintf_param_0,
	.param .b64 vprintf_param_1
)
;
.global .align 1 .b8 $str[18] = {83, 101, 101, 100, 32, 37, 108, 117, 32, 119, 105, 116, 104, 32, 37, 100, 10};

.visible .entry _Z6searchmm(
	.param .u64 _Z6searchmm_param_0,
	.param .u64 _Z6searchmm_param_1
)
{
	.local .align 8 .b8 	__local_depot0[16];
	.reg .b64 	%SP;
	.reg .b64 	%SPL;
	.reg .pred 	%p<5>;
	.reg .b32 	%r<25>;
	.reg .b64 	%rd<48>;

	mov.u64 	%SPL, __local_depot0;
	cvta.local.u64 	%SP, %SPL;
	ld.param.u64 	%rd15, [_Z6searchmm_param_0];
	ld.param.u64 	%rd14, [_Z6searchmm_param_1];
	mov.u32 	%r4, %ctaid.x;
	mov.u32 	%r5, %ntid.x;
	mov.u32 	%r6, %tid.x;
	mad.lo.s32 	%r7, %r4, %r5, %r6;
	cvt.u64.u32 	%rd16, %r7;
	mov.u32 	%r8, %nctaid.x;
	mul.lo.s32 	%r1, %r8, %r5;
	add.s64 	%rd45, %rd15, %rd16;
	setp.ge.u64 	%p1, %rd45, %rd14;
	@%p1 bra 	$L__BB0_8;
	add.u64 	%rd17, %SP, 0;
	add.u64 	%rd2, %SPL, 0;
	cvt.u64.u32 	%rd3, %r1;
$L__BB0_2:
	xor.b64  	%rd18, %rd45, 7640891576956012809;
	add.s64 	%rd19, %rd18, -7046029254386353131;
	xor.b64  	%rd20, %rd45, 5383185910337937397;
	shr.u64 	%rd21, %rd20, 30;
	xor.b64  	%rd22, %rd21, %rd20;
	mul.lo.s64 	%rd23, %rd22, -4658895280553007687;
	shr.u64 	%rd24, %rd23, 27;
	xor.b64  	%rd25, %rd24, %rd23;
	mul.lo.s64 	%rd26, %rd25, -7723592293110705685;
	shr.u64 	%rd27, %rd26, 31;
	xor.b64  	%rd47, %rd27, %rd26;
	xor.b64  	%rd28, %rd19, 5266792483906392218;
	shr.u64 	%rd29, %rd28, 30;
	xor.b64  	%rd30, %rd29, %rd28;
	mul.lo.s64 	%rd31, %rd30, -4658895280553007687;
	shr.u64 	%rd32, %rd31, 27;
	xor.b64  	%rd33, %rd32, %rd31;
	mul.lo.s64 	%rd34, %rd33, -7723592293110705685;
	shr.u64 	%rd35, %rd34, 31;
	xor.b64  	%rd46, %rd35, %rd34;
	mov.b32 	%r24, 0;
$L__BB0_3:
	add.s64 	%rd36, %rd47, %rd46;
	mov.b64 	{%r10, %r11}, %rd36;
	shf.l.wrap.b32 	%r12, %r10, %r11, 17;
	shf.l.wrap.b32 	%r13, %r11, %r10, 17;
	mov.b64 	%rd37, {%r13, %r12};
	add.s64 	%rd38, %rd37, %rd47;
	xor.b64  	%rd9, %rd47, %rd46;
	mov.b64 	{%r14, %r15}, %rd47;
	shf.l.wrap.b32 	%r16, %r15, %r14, 17;
	shf.l.wrap.b32 	%r17, %r14, %r15, 17;
	mov.b64 	%rd39, {%r17, %r16};
	shl.b64 	%rd40, %rd9, 21;
	xor.b64  	%rd10, %rd39, %rd40;
	and.b64  	%rd41, %rd38, 2147483648;
	setp.ne.s64 	%p2, %rd41, 0;
	@%p2 bra 	$L__BB0_5;
	mov.b64 	{%r20, %r21}, %rd9;
	shf.l.wrap.b32 	%r22, %r20, %r21, 28;
	shf.l.wrap.b32 	%r23, %r21, %r20, 28;
	mov.b64 	%rd46, {%r23, %r22};
	add.s32 	%r24, %r24, 1;
	xor.b64  	%rd47, %rd10, %rd9;
	bra.uni 	$L__BB0_3;
$L__BB0_5:
	setp.lt.u32 	%p3, %r24, 39;
	@%p3 bra 	$L__BB0_7;
	st.local.u64 	[%rd2], %rd45;
	st.local.u32 	[%rd2+8], %r24;
	mov.u64 	%rd42, $str;
	cvta.global.u64 	%rd43, %rd42;
	{ // callseq 0, 0
	.param .b64 param0;
	st.param.b64 	[param0], %rd43;
	.param .b64 param1;
	st.param.b64 	[param1], %rd17;
	.param .b32 retval0;
	call.uni (retval0), 
	vprintf, 
	(
	param0, 
	param1
	);
	ld.param.b32 	%r18, [retval0];
	} // callseq 0
$L__BB0_7:
	add.s64 	%rd45, %rd45, %rd3;
	setp.lt.u64 	%p4, %rd45, %rd14;
	@%p4 bra 	$L__BB0_2;
$L__BB0_8:
	ret;

}


// ===== COMPILED SASS (sm_100) =====

	.target	sm_100

	.elftype	@"ET_EXEC"


//--------------------- .note.nv.tkinfo           --------------------------
	.section	.note.nv.tkinfo,"",@"SHT_NOTE"
	.sectionflags	@"SHF_NOTE_NV_TKINFO"
	.tkinfo
        /*0018*/ 	.word	0x00000002
        /*0030*/ 	.string	""
        /*0030*/ 	.string	"ptxas"
        /*0030*/ 	.string	"Cuda compilation tools, release 13.0, V13.0.88"
        /*0030*/ 	.string	"Build cuda_13.0.r13.0/compiler.36424714_0"
        /*0030*/ 	.string	"-arch sm_100 -m 64 "



//--------------------- .note.nv.cuinfo           --------------------------
	.section	.note.nv.cuinfo,"",@"SHT_NOTE"
	.sectionflags	@"SHF_NOTE_NV_CUINFO"
        /*0018*/ 	.short	0x0002
        /*001a*/ 	.short	0x0064
        /*001c*/ 	.short	0x0082
	.zero		2


//--------------------- .nv.info                  --------------------------
	.section	.nv.info,"",@"SHT_CUDA_INFO"
	.align	4


	//----- nvinfo : EIATTR_REGCOUNT
	.align		4
        /*0000*/ 	.byte	0x04, 0x2f
        /*0002*/ 	.short	(.L_2 - .L_1)
	.align		4
.L_1:
        /*0004*/ 	.word	index@(_Z6searchmm)
        /*0008*/ 	.word	0x00000018


	//----- nvinfo : EIATTR_FRAME_SIZE
	.align		4
.L_2:
        /*000c*/ 	.byte	0x04, 0x11
        /*000e*/ 	.short	(.L_4 - .L_3)
	.align		4
.L_3:
        /*0010*/ 	.word	index@(_Z6searchmm)
        /*0014*/ 	.word	0x00000010


	//----- nvinfo : EIATTR_MIN_STACK_SIZE
	.align		4
.L_4:
        /*0018*/ 	.byte	0x04, 0x12
        /*001a*/ 	.short	(.L_6 - .L_5)
	.align		4
.L_5:
        /*001c*/ 	.word	index@(_Z6searchmm)
        /*0020*/ 	.word	0x00000010
.L_6:


//--------------------- .nv.compat                --------------------------
	.section	.nv.compat,"",@"SHT_CUDA_COMPAT_INFO"
	.align	4
        /*0000*/ 	.byte	0x02, 0x09, 0x00, 0x00, 0x02, 0x02, 0x01, 0x00, 0x02, 0x05, 0x05, 0x00, 0x03, 0x07, 0x01, 0x01
        /*0010*/ 	.byte	0x02, 0x03, 0x00, 0x00, 0x02, 0x06, 0x01, 0x00, 0x04, 0x0b, 0x08, 0x00, 0x09, 0x00, 0x00, 0x00
        /*0020*/ 	.byte	0x00, 0x00, 0x00, 0x00


//--------------------- .nv.info._Z6searchmm      --------------------------
	.section	.nv.info._Z6searchmm,"",@"SHT_CUDA_INFO"
	.sectionflags	@""
	.align	4


	//----- nvinfo : EIATTR_CUDA_API_VERSION
	.align		4
        /*0000*/ 	.byte	0x04, 0x37
        /*0002*/ 	.short	(.L_8 - .L_7)
.L_7:
        /*0004*/ 	.word	0x00000082


	//----- nvinfo : EIATTR_KPARAM_INFO
	.align		4
.L_8:
        /*0008*/ 	.byte	0x04, 0x17
        /*000a*/ 	.short	(.L_10 - .L_9)
.L_9:
        /*000c*/ 	.word	0x00000000
        /*0010*/ 	.short	0x0001
        /*0012*/ 	.short	0x0008
        /*0014*/ 	.byte	0x00, 0xf0, 0x21, 0x00


	//----- nvinfo : EIATTR_KPARAM_INFO
	.align		4
.L_10:
        /*0018*/ 	.byte	0x04, 0x17
        /*001a*/ 	.short	(.L_12 - .L_11)
.L_11:
        /*001c*/ 	.word	0x00000000
        /*0020*/ 	.short	0x0000
        /*0022*/ 	.short	0x0000
        /*0024*/ 	.byte	0x00, 0xf0, 0x21, 0x00


	//----- nvinfo : EIATTR_SPARSE_MMA_MASK
	.align		4
.L_12:
        /*0028*/ 	.byte	0x03, 0x50
        /*002a*/ 	.short	0x0000


	//----- nvinfo : EIATTR_MAXREG_COUNT
	.align		4
        /*002c*/ 	.byte	0x03, 0x1b
        /*002e*/ 	.short	0x00ff


	//----- nvinfo : EIATTR_EXTERNS
	.align		4
        /*0030*/ 	.byte	0x04, 0x0f
        /*0032*/ 	.short	(.L_14 - .L_13)


	//   ....[0]....
	.align		4
.L_13:
        /*0034*/ 	.word	index@(vprintf)


	//----- nvinfo : EIATTR_MERCURY_ISA_VERSION
	.align		4
.L_14:
        /*0038*/ 	.byte	0x03, 0x5f
        /*003a*/ 	.short	0x0101


	//----- nvinfo : EIATTR_VRC_CTA_INIT_COUNT
	.align		4
        /*003c*/ 	.byte	0x02, 0x4a
	.zero		1
	.zero		1


	//----- nvinfo : EIATTR_SYSCALL_OFFSETS
	.align		4
        /*0040*/ 	.byte	0x04, 0x46
        /*0042*/ 	.short	(.L_16 - .L_15)


	//   ....[0]....
.L_15:
        /*0044*/ 	.word	0x00000750


	//----- nvinfo : EIATTR_EXIT_INSTR_OFFSETS
	.align		4
.L_16:
        /*0048*/ 	.byte	0x04, 0x1c
        /*004a*/ 	.short	(.L_18 - .L_17)


	//   ....[0]....
.L_17:
        /*004c*/ 	.word	0x00000110


	//   ....[1]....
        /*0050*/ 	.word	0x000007d0


	//----- nvinfo : EIATTR_CRS_STACK_SIZE
	.align		4
.L_18:
        /*0054*/ 	.byte	0x04, 0x1e
        /*0056*/ 	.short	(.L_20 - .L_19)
.L_19:
        /*0058*/ 	.word	0x00000000


	//----- nvinfo : EIATTR_CBANK_PARAM_SIZE
	.align		4
.L_20:
        /*005c*/ 	.byte	0x03, 0x19
        /*005e*/ 	.short	0x0010


	//----- nvinfo : EIATTR_PARAM_CBANK
	.align		4
        /*0060*/ 	.byte	0x04, 0x0a
        /*0062*/ 	.short	(.L_22 - .L_21)
	.align		4
.L_21:
        /*0064*/ 	.word	index@(.nv.constant0._Z6searchmm)
        /*0068*/ 	.short	0x0380
        /*006a*/ 	.short	0x0010


	//----- nvinfo : EIATTR_SW_WAR
	.align		4
.L_22:
        /*006c*/ 	.byte	0x04, 0x36
        /*006e*/ 	.short	(.L_24 - .L_23)
.L_23:
        /*0070*/ 	.word	0x00000008
.L_24:


//--------------------- .nv.callgraph             --------------------------
	.section	.nv.callgraph,"",@"SHT_CUDA_CALLGRAPH"
	.align	4
	.sectionentsize	8
	.align		4
        /*0000*/ 	.word	0x00000000
	.align		4
        /*0004*/ 	.word	0xffffffff
	.align		4
        /*0008*/ 	.word	index@(_Z6searchmm)
	.align		4
        /*000c*/ 	.word	index@(vprintf)
	.align		4
        /*0010*/ 	.word	0x00000000
	.align		4
        /*0014*/ 	.word	0xfffffffe
	.align		4
        /*0018*/ 	.word	0x00000000
	.align		4
        /*001c*/ 	.word	0xfffffffd
	.align		4
        /*0020*/ 	.word	0x00000000
	.align		4
        /*0024*/ 	.word	0xfffffffc


//--------------------- .nv.constant4             --------------------------
	.section	.nv.constant4,"a",@progbits
	.align	8
	.align		8
.nv.constant4:
        /*0000*/ 	.dword	vprintf
	.align		8
        /*0008*/ 	.dword	$str


//--------------------- .text._Z6searchmm         --------------------------
	.section	.text._Z6searchmm,"ax",@progbits
	.align	128
        .global         _Z6searchmm
        .type           _Z6searchmm,@function
        .size           _Z6searchmm,(.L_x_7 - _Z6searchmm)
        .other          _Z6searchmm,@"STO_CUDA_ENTRY STV_DEFAULT"
_Z6searchmm:
.text._Z6searchmm:
[----:B------:R-:W0:Y:S01]  /*0000*/  LDC R1, c[0x0][0x37c] ;  /* 0x0000df00ff017b82 */ /* 0x000e220000000800 */
[----:B------:R-:W1:Y:S01]  /*0010*/  S2R R0, SR_TID.X ;  /* 0x0000000000007919 */ /* 0x000e620000002100 */
[----:B------:R-:W2:Y:S06]  /*0020*/  LDCU UR5, c[0x0][0x2fc] ;  /* 0x00005f80ff0577ac */ /* 0x000eac0008000800 */
[----:B------:R-:W1:Y:S01]  /*0030*/  S2UR UR6, SR_CTAID.X ;  /* 0x00000000000679c3 */ /* 0x000e620000002500 */
[----:B0-----:R-:W-:Y:S01]  /*0040*/  VIADD R1, R1, 0xfffffff0 ;  /* 0xfffffff001017836 */ /* 0x001fe20000000000 */
[----:B------:R-:W0:Y:S01]  /*0050*/  LDCU.128 UR8, c[0x0][0x380] ;  /* 0x00007000ff0877ac */ /* 0x000e220008000c00 */
[----:B------:R-:W3:Y:S05]  /*0060*/  LDCU UR4, c[0x0][0x2f8] ;  /* 0x00005f00ff0477ac */ /* 0x000eea0008000800 */
[----:B------:R-:W1:Y:S02]  /*0070*/  LDC R17, c[0x0][0x360] ;  /* 0x0000d800ff117b82 */ /* 0x000e640000000800 */
[----:B-1----:R-:W-:Y:S01]  /*0080*/  IMAD R0, R17, UR6, R0 ;  /* 0x0000000611007c24 */ /* 0x002fe2000f8e0200 */
[----:B------:R-:W1:Y:S04]  /*0090*/  LDCU UR6, c[0x0][0x370] ;  /* 0x00006e00ff0677ac */ /* 0x000e680008000800 */
[----:B0-----:R-:W-:-:S04]  /*00a0*/  IADD3 R18, P1, PT, R0, UR8, RZ ;  /* 0x0000000800127c10 */ /* 0x001fc8000ff3e0ff */
[----:B------:R-:W-:Y:S01]  /*00b0*/  ISETP.GE.U32.AND P0, PT, R18, UR10, PT ;  /* 0x0000000a12007c0c */ /* 0x000fe2000bf06070 */
[----:B------:R-:W-:Y:S01]  /*00c0*/  IMAD.X R19, RZ, RZ, UR9, P1 ;  /* 0x00000009ff137e24 */ /* 0x000fe200088e06ff */
[----:B---3--:R-:W-:-:S04]  /*00d0*/  IADD3 R2, P1, PT, R1, UR4, RZ ;  /* 0x0000000401027c10 */ /* 0x008fc8000ff3e0ff */
[----:B------:R-:W-:Y:S01]  /*00e0*/  ISETP.GE.U32.AND.EX P0, PT, R19, UR11, PT, P0 ;  /* 0x0000000b13007c0c */ /* 0x000fe2000bf06100 */
[----:B--2---:R-:W-:Y:S02]  /*00f0*/  IMAD.X R16, RZ, RZ, UR5, P1 ;  /* 0x00000005ff107e24 */ /* 0x004fe400088e06ff */
[----:B-1----:R-:W-:-:S10]  /*0100*/  IMAD R17, R17, UR6, RZ ;  /* 0x0000000611117c24 */ /* 0x002fd4000f8e02ff */
[----:B------:R-:W-:Y:S05]  /*0110*/  @P0 EXIT ;  /* 0x000000000000094d */ /* 0x000fea0003800000 */
.L_x_5:
[----:B------:R-:W-:Y:S01]  /*0120*/  LOP3.LUT R3, R18, 0xf3bcc909, RZ, 0x3c, !PT ;  /* 0xf3bcc90912037812 */ /* 0x000fe200078e3cff */
[----:B------:R-:W-:Y:S01]  /*0130*/  BSSY.RECONVERGENT B0, `(.L_x_0) ;  /* 0x0000052000007945 */ /* 0x000fe20003800200 */
[----:B------:R-:W-:Y:S02]  /*0140*/  LOP3.LUT R4, R19, 0x6a09e667, RZ, 0x3c, !PT ;  /* 0x6a09e66713047812 */ /* 0x000fe400078e3cff */
[----:B------:R-:W-:Y:S02]  /*0150*/  IADD3 R3, P0, PT, R3, 0x7f4a7c15, RZ ;  /* 0x7f4a7c1503037810 */ /* 0x000fe40007f1e0ff */
[----:B------:R-:W-:Y:S02]  /*0160*/  LOP3.LUT R8, R19, 0x4ab4eb10, RZ, 0x3c, !PT ;  /* 0x4ab4eb1013087812 */ /* 0x000fe400078e3cff */
[----:B------:R-:W-:Y:S02]  /*0170*/  IADD3.X R4, PT, PT, R4, -0x61c88647, RZ, P0, !PT ;  /* 0x9e3779b904047810 */ /* 0x000fe400007fe4ff */
[----:B------:R-:W-:-:S02]  /*0180*/  LOP3.LUT R7, R18, 0x69949ff5, RZ, 0x3c, !PT ;  /* 0x69949ff512077812 */ /* 0x000fc400078e3cff */
[----:B------:R-:W-:Y:S02]  /*0190*/  LOP3.LUT R4, R4, 0x491767dc, RZ, 0x3c, !PT ;  /* 0x491767dc04047812 */ /* 0x000fe400078e3cff */
[----:B------:R-:W-:Y:S02]  /*01a0*/  SHF.R.U32.HI R6, RZ, 0x1e, R8 ;  /* 0x0000001eff067819 */ /* 0x000fe40000011608 */
[----:B------:R-:W-:Y:S02]  /*01b0*/  SHF.R.U32.HI R0, RZ, 0x1e, R4 ;  /* 0x0000001eff007819 */ /* 0x000fe40000011604 */
[----:B------:R-:W-:Y:S02]  /*01c0*/  LOP3.LUT R3, R3, 0x4f0109a, RZ, 0x3c, !PT ;  /* 0x04f0109a03037812 */ /* 0x000fe400078e3cff */
[----:B------:R-:W-:Y:S02]  /*01d0*/  SHF.R.U64 R7, R7, 0x1e, R8 ;  /* 0x0000001e07077819 */ /* 0x000fe40000001208 */
[----:B------:R-:W-:-:S02]  /*01e0*/  LOP3.LUT R5, R6, 0x4ab4eb10, R19, 0x96, !PT ;  /* 0x4ab4eb1006057812 */ /* 0x000fc400078e9613 */
[----:B------:R-:W-:Y:S02]  /*01f0*/  LOP3.LUT R0, R0, R4, RZ, 0x3c, !PT ;  /* 0x0000000400007212 */ /* 0x000fe400078e3cff */
[----:B------:R-:W-:Y:S01]  /*0200*/  SHF.R.U64 R4, R3, 0x1e, R4 ;  /* 0x0000001e03047819 */ /* 0x000fe20000001204 */
[----:B------:R-:W-:Y:S01]  /*0210*/  IMAD R5, R5, 0x1ce4e5b9, RZ ;  /* 0x1ce4e5b905057824 */ /* 0x000fe200078e02ff */
[----:B------:R-:W-:Y:S01]  /*0220*/  LOP3.LUT R6, R7, 0x69949ff5, R18, 0x96, !PT ;  /* 0x69949ff507067812 */ /* 0x000fe200078e9612 */
[----:B------:R-:W-:Y:S01]  /*0230*/  IMAD R9, R0, 0x1ce4e5b9, RZ ;  /* 0x1ce4e5b900097824 */ /* 0x000fe200078e02ff */
[----:B------:R-:W-:-:S03]  /*0240*/  LOP3.LUT R4, R4, R3, RZ, 0x3c, !PT ;  /* 0x0000000304047212 */ /* 0x000fc600078e3cff */
[C---:B------:R-:W-:Y:S02]  /*0250*/  IMAD R3, R6.reuse, -0x40a7b893, R5 ;  /* 0xbf58476d06037824 */ /* 0x040fe400078e0205 */
[----:B------:R-:W-:-:S04]  /*0260*/  IMAD.WIDE.U32 R6, R6, 0x1ce4e5b9, RZ ;  /* 0x1ce4e5b906067825 */ /* 0x000fc800078e00ff */
[C---:B------:R-:W-:Y:S02]  /*0270*/  IMAD R9, R4.reuse, -0x40a7b893, R9 ;  /* 0xbf58476d04097824 */ /* 0x040fe400078e0209 */
[----:B------:R-:W-:-:S04]  /*0280*/  IMAD.WIDE.U32 R4, R4, 0x1ce4e5b9, RZ ;  /* 0x1ce4e5b904047825 */ /* 0x000fc800078e00ff */
[----:B------:R-:W-:Y:S02]  /*0290*/  IMAD.IADD R8, R7, 0x1, R3 ;  /* 0x0000000107087824 */ /* 0x000fe400078e0203 */
[----:B------:R-:W-:-:S03]  /*02a0*/  IMAD.IADD R3, R5, 0x1, R9 ;  /* 0x0000000105037824 */ /* 0x000fc600078e0209 */
[--C-:B------:R-:W-:Y:S02]  /*02b0*/  SHF.R.U32.HI R5, RZ, 0x1b, R8.reuse ;  /* 0x0000001bff057819 */ /* 0x100fe40000011608 */
[--C-:B------:R-:W-:Y:S02]  /*02c0*/  SHF.R.U32.HI R0, RZ, 0x1b, R3.reuse ;  /* 0x0000001bff007819 */ /* 0x100fe40000011603 */
[----:B------:R-:W-:Y:S02]  /*02d0*/  SHF.R.U64 R7, R6, 0x1b, R8 ;  /* 0x0000001b06077819 */ /* 0x000fe40000001208 */
[----:B------:R-:W-:Y:S02]  /*02e0*/  LOP3.LUT R0, R0, R3, RZ, 0x3c, !PT ;  /* 0x0000000300007212 */ /* 0x000fe400078e3cff */
[----:B------:R-:W-:Y:S02]  /*02f0*/  LOP3.LUT R5, R5, R8, RZ, 0x3c, !PT ;  /* 0x0000000805057212 */ /* 0x000fe400078e3cff */
[----:B------:R-:W-:Y:S01]  /*0300*/  SHF.R.U64 R3, R4, 0x1b, R3 ;  /* 0x0000001b04037819 */ /* 0x000fe20000001203 */
[----:B------:R-:W-:Y:S01]  /*0310*/  IMAD R9, R0, 0x133111eb, RZ ;  /* 0x133111eb00097824 */ /* 0x000fe200078e02ff */
[----:B------:R-:W-:Y:S01]  /*0320*/  LOP3.LUT R6, R7, R6, RZ, 0x3c, !PT ;  /* 0x0000000607067212 */ /* 0x000fe200078e3cff */
[----:B------:R-:W-:Y:S01]  /*0330*/  IMAD R5, R5, 0x133111eb, RZ ;  /* 0x133111eb05057824 */ /* 0x000fe200078e02ff */
[----:B------:R-:W-:-:S03]  /*0340*/  LOP3.LUT R4, R3, R4, RZ, 0x3c, !PT ;  /* 0x0000000403047212 */ /* 0x000fc600078e3cff */
[----:B------:R-:W-:Y:S02]  /*0350*/  IMAD R3, R6, -0x6b2fb645, R5 ;  /* 0x94d049bb06037824 */ /* 0x000fe400078e0205 */
[----:B------:R-:W-:Y:S02]  /*0360*/  IMAD R9, R4, -0x6b2fb645, R9 ;  /* 0x94d049bb04097824 */ /* 0x000fe400078e0209 */
[----:B------:R-:W-:-:S04]  /*0370*/  IMAD.WIDE.U32 R6, R6, 0x133111eb, RZ ;  /* 0x133111eb06067825 */ /* 0x000fc800078e00ff */
[----:B------:R-:W-:-:S04]  /*0380*/  IMAD.WIDE.U32 R4, R4, 0x133111eb, RZ ;  /* 0x133111eb04047825 */ /* 0x000fc800078e00ff */
[----:B------:R-:W-:Y:S02]  /*0390*/  IMAD.IADD R8, R7, 0x1, R3 ;  /* 0x0000000107087824 */ /* 0x000fe400078e0203 */
[----:B------:R-:W-:-:S03]  /*03a0*/  IMAD.IADD R0, R5, 0x1, R9 ;  /* 0x0000000105007824 */ /* 0x000fc600078e0209 */
[----:B------:R-:W-:Y:S02]  /*03b0*/  SHF.R.U64 R7, R6, 0x1f, R8 ;  /* 0x0000001f06077819 */ /* 0x000fe40000001208 */
[--C-:B------:R-:W-:Y:S02]  /*03c0*/  SHF.R.U64 R3, R4, 0x1f, R0.reuse ;  /* 0x0000001f04037819 */ /* 0x100fe40000001200 */
[----:B------:R-:W-:Y:S02]  /*03d0*/  SHF.R.U32.HI R9, RZ, 0x1f, R0 ;  /* 0x0000001fff097819 */ /* 0x000fe40000011600 */
[----:B------:R-:W-:Y:S02]  /*03e0*/  SHF.R.U32.HI R5, RZ, 0x1f, R8 ;  /* 0x0000001fff057819 */ /* 0x000fe40000011608 */
[----:B------:R-:W-:Y:S02]  /*03f0*/  LOP3.LUT R7, R7, R6, RZ, 0x3c, !PT ;  /* 0x0000000607077212 */ /* 0x000fe400078e3cff */
[----:B------:R-:W-:-:S02]  /*0400*/  LOP3.LUT R4, R3, R4, RZ, 0x3c, !PT ;  /* 0x0000000403047212 */ /* 0x000fc400078e3cff */
[----:B------:R-:W-:Y:S02]  /*0410*/  LOP3.LUT R9, R9, R0, RZ, 0x3c, !PT ;  /* 0x0000000009097212 */ /* 0x000fe400078e3cff */
[----:B------:R-:W-:Y:S02]  /*0420*/  LOP3.LUT R6, R5, R8, RZ, 0x3c, !PT ;  /* 0x0000000805067212 */ /* 0x000fe400078e3cff */
[----:B------:R-:W-:Y:S02]  /*0430*/  IADD3 R0, P0, PT, R4, R7, RZ ;  /* 0x0000000704007210 */ /* 0x000fe40007f1e0ff */
[----:B------:R-:W-:-:S03]  /*0440*/  LOP3.LUT R10, R7, R4, RZ, 0x3c, !PT ;  /* 0x00000004070a7212 */ /* 0x000fc600078e3cff */
[----:B------:R-:W-:Y:S01]  /*0450*/  IMAD.X R3, R9, 0x1, R6, P0 ;  /* 0x0000000109037824 */ /* 0x000fe200000e0606 */
[----:B------:R-:W-:Y:S01]  /*0460*/  LOP3.LUT R9, R6, R9, RZ, 0x3c, !PT ;  /* 0x0000000906097212 */ /* 0x000fe200078e3cff */
[----:B------:R-:W-:-:S03]  /*0470*/  IMAD.SHL.U32 R4, R10, 0x200000, RZ ;  /* 0x002000000a047824 */ /* 0x000fc600078e00ff */
[----:B------:R-:W-:Y:S02]  /*0480*/  SHF.L.W.U32.HI R0, R3, 0x11, R0 ;  /* 0x0000001103007819 */ /* 0x000fe40000010e00 */
[----:B------:R-:W-:Y:S02]  /*0490*/  SHF.L.U64.HI R5, R10, 0x15, R9 ;  /* 0x000000150a057819 */ /* 0x000fe40000010209 */
[----:B------:R-:W-:Y:S01]  /*04a0*/  SHF.L.W.U32.HI R3, R7, 0x11, R6 ;  /* 0x0000001107037819 */ /* 0x000fe20000010e06 */
[----:B------:R-:W-:-:S05]  /*04b0*/  IMAD.IADD R0, R0, 0x1, R7 ;  /* 0x0000000100007824 */ /* 0x000fca00078e0207 */
[----:B------:R-:W-:Y:S02]  /*04c0*/  LOP3.LUT P0, RZ, R0, 0x80000000, RZ, 0xc0, !PT ;  /* 0x8000000000ff7812 */ /* 0x000fe4000780c0ff */
[----:B------:R-:W-:Y:S02]  /*04d0*/  SHF.L.W.U32.HI R0, R6, 0x11, R7 ;  /* 0x0000001106007819 */ /* 0x000fe40000010e07 */
[----:B------:R-:W-:Y:S02]  /*04e0*/  LOP3.LUT R7, R3, R4, RZ, 0x3c, !PT ;  /* 0x0000000403077212 */ /* 0x000fe400078e3cff */
[----:B------:R-:W-:Y:S01]  /*04f0*/  LOP3.LUT R8, R0, R5, RZ, 0x3c, !PT ;  /* 0x0000000500087212 */ /* 0x000fe200078e3cff */
[----:B------:R-:W-:-:S06]  /*0500*/  IMAD.MOV.U32 R0, RZ, RZ, RZ ;  /* 0x000000ffff007224 */ /* 0x000fcc00078e00ff */
[----:B------:R-:W-:Y:S05]  /*0510*/  @P0 BRA `(.L_x_1) ;  /* 0x00000000004c0947 */ /* 0x000fea0003800000 */
.L_x_2:
[----:B------:R-:W-:Y:S01]  /*0520*/  LOP3.LUT R7, R7, R10, RZ, 0x3c, !PT ;  /* 0x0000000a07077212 */ /* 0x000fe200078e3cff */
[----:B------:R-:W-:Y:S01]  /*0530*/  VIADD R0, R0, 0x1 ;  /* 0x0000000100007836 */ /* 0x000fe20000000000 */
[----:B------:R-:W-:Y:S02]  /*0540*/  SHF.L.W.U32.HI R4, R9, 0x1c, R10 ;  /* 0x0000001c09047819 */ /* 0x000fe40000010e0a */
[----:B------:R-:W-:Y:S02]  /*0550*/  LOP3.LUT R8, R8, R9, RZ, 0x3c, !PT ;  /* 0x0000000908087212 */ /* 0x000fe400078e3cff */
[----:B------:R-:W-:Y:S02]  /*0560*/  SHF.L.W.U32.HI R3, R10, 0x1c, R9 ;  /* 0x0000001c0a037819 */ /* 0x000fe40000010e09 */
[----:B------:R-:W-:Y:S02]  /*0570*/  IADD3 R5, P0, PT, R4, R7, RZ ;  /* 0x0000000704057210 */ /* 0x000fe40007f1e0ff */
[----:B------:R-:W-:-:S02]  /*0580*/  LOP3.LUT R10, R7, R4, RZ, 0x3c, !PT ;  /* 0x00000004070a7212 */ /* 0x000fc400078e3cff */
[C---:B------:R-:W-:Y:S01]  /*0590*/  LOP3.LUT R9, R8.reuse, R3, RZ, 0x3c, !PT ;  /* 0x0000000308097212 */ /* 0x040fe200078e3cff */
[--C-:B------:R-:W-:Y:S01]  /*05a0*/  IMAD.X R6, R3, 0x1, R8.reuse, P0 ;  /* 0x0000000103067824 */ /* 0x100fe200000e0608 */
[----:B------:R-:W-:Y:S02]  /*05b0*/  SHF.L.W.U32.HI R3, R8, 0x11, R7 ;  /* 0x0000001108037819 */ /* 0x000fe40000010e07 */
[----:B------:R-:W-:Y:S02]  /*05c0*/  SHF.L.W.U32.HI R4, R7, 0x11, R8 ;  /* 0x0000001107047819 */ /* 0x000fe40000010e08 */
[----:B------:R-:W-:Y:S02]  /*05d0*/  SHF.L.W.U32.HI R5, R6, 0x11, R5 ;  /* 0x0000001106057819 */ /* 0x000fe40000010e05 */
[----:B------:R-:W-:-:S03]  /*05e0*/  SHF.L.U64.HI R6, R10, 0x15, R9 ;  /* 0x000000150a067819 */ /* 0x000fc60000010209 */
[----:B------:R-:W-:Y:S01]  /*05f0*/  IMAD.IADD R5, R5, 0x1, R7 ;  /* 0x0000000105057824 */ /* 0x000fe200078e0207 */
[----:B------:R-:W-:-:S04]  /*0600*/  LOP3.LUT R8, R3, R6, RZ, 0x3c, !PT ;  /* 0x0000000603087212 */ /* 0x000fc800078e3cff */
[----:B------:R-:W-:Y:S01]  /*0610*/  LOP3.LUT P0, RZ, R5, 0x80000000, RZ, 0xc0, !PT ;  /* 0x8000000005ff7812 */ /* 0x000fe2000780c0ff */
[----:B------:R-:W-:-:S05]  /*0620*/  IMAD.SHL.U32 R5, R10, 0x200000, RZ ;  /* 0x002000000a057824 */ /* 0x000fca00078e00ff */
[----:B------:R-:W-:-:S07]  /*0630*/  LOP3.LUT R7, R4, R5, RZ, 0x3c, !PT ;  /* 0x0000000504077212 */ /* 0x000fce00078e3cff */
[----:B------:R-:W-:Y:S05]  /*0640*/  @!P0 BRA `(.L_x_2) ;  /* 0xfffffffc00b48947 */ /* 0x000fea000383ffff */
.L_x_1:
[----:B------:R-:W-:Y:S05]  /*0650*/  BSYNC.RECONVERGENT B0 ;  /* 0x0000000000007941 */ /* 0x000fea0003800200 */
.L_x_0:
[----:B------:R-:W-:Y:S01]  /*0660*/  ISETP.GE.U32.AND P0, PT, R0, 0x27, PT ;  /* 0x000000270000780c */ /* 0x000fe20003f06070 */
[----:B------:R-:W-:-:S12]  /*0670*/  BSSY.RECONVERGENT B6, `(.L_x_3) ;  /* 0x000000f000067945 */ /* 0x000fd80003800200 */
[----:B------:R-:W-:Y:S05]  /*0680*/  @!P0 BRA `(.L_x_4) ;  /* 0x0000000000348947 */ /* 0x000fea0003800000 */
[----:B------:R-:W-:Y:S01]  /*0690*/  IMAD.MOV.U32 R10, RZ, RZ, R18 ;  /* 0x000000ffff0a7224 */ /* 0x000fe200078e0012 */
[----:B------:R-:W-:Y:S01]  /*06a0*/  MOV R3, 0x0 ;  /* 0x0000000000037802 */ /* 0x000fe20000000f00 */
[----:B------:R-:W-:Y:S01]  /*06b0*/  IMAD.MOV.U32 R11, RZ, RZ, R19 ;  /* 0x000000ffff0b7224 */ /* 0x000fe200078e0013 */
[----:B------:R0:W-:Y:S01]  /*06c0*/  STL [R1+0x8], R0 ;  /* 0x0000080001007387 */ /* 0x0001e20000100800 */
[----:B------:R-:W1:Y:S01]  /*06d0*/  LDCU.64 UR4, c[0x4][0x8] ;  /* 0x01000100ff0477ac */ /* 0x000e620008000a00 */
[----:B------:R0:W2:Y:S01]  /*06e0*/  LDC.64 R8, c[0x4][R3] ;  /* 0x0100000003087b82 */ /* 0x0000a20000000a00 */
[----:B------:R-:W-:Y:S01]  /*06f0*/  IMAD.MOV.U32 R6, RZ, RZ, R2 ;  /* 0x000000ffff067224 */ /* 0x000fe200078e0002 */
[----:B------:R0:W-:Y:S01]  /*0700*/  STL.64 [R1], R10 ;  /* 0x0000000a01007387 */ /* 0x0001e20000100a00 */
[----:B------:R-:W-:Y:S02]  /*0710*/  IMAD.MOV.U32 R7, RZ, RZ, R16 ;  /* 0x000000ffff077224 */ /* 0x000fe400078e0010 */
[----:B-1----:R-:W-:-:S02]  /*0720*/  IMAD.U32 R4, RZ, RZ, UR4 ;  /* 0x00000004ff047e24 */ /* 0x002fc4000f8e00ff */
[----:B0-----:R-:W-:-:S07]  /*0730*/  IMAD.U32 R5, RZ, RZ, UR5 ;  /* 0x00000005ff057e24 */ /* 0x001fce000f8e00ff */
[----:B------:R-:W-:-:S07]  /*0740*/  LEPC R20, `(.L_x_4) ;  /* 0x000000001014794e */ /* 0x000fce0000000000 */
[----:B--2---:R-:W-:Y:S05]  /*0750*/  CALL.ABS.NOINC R8 ;  /* 0x0000000008007343 */ /* 0x004fea0003c00000 */
.L_x_4:
[----:B------:R-:W-:Y:S05]  /*0760*/  BSYNC.RECONVERGENT B6 ;  /* 0x0000000000067941 */ /* 0x000fea0003800200 */
.L_x_3:
[----:B------:R-:W0:Y:S01]  /*0770*/  LDCU.64 UR4, c[0x0][0x388] ;  /* 0x00007100ff0477ac */ /* 0x000e220008000a00 */
[----:B------:R-:W-:-:S05]  /*0780*/  IADD3 R18, P0, PT, R17, R18, RZ ;  /* 0x0000001211127210 */ /* 0x000fca0007f1e0ff */
[----:B------:R-:W-:Y:S01]  /*0790*/  IMAD.X R19, RZ, RZ, R19, P0 ;  /* 0x000000ffff137224 */ /* 0x000fe200000e0613 */
[----:B0-----:R-:W-:-:S04]  /*07a0*/  ISETP.GE.U32.AND P0, PT, R18, UR4, PT ;  /* 0x0000000412007c0c */ /* 0x001fc8000bf06070 */
[----:B------:R-:W-:-:S13]  /*07b0*/  ISETP.GE.U32.AND.EX P0, PT, R19, UR5, PT, P0 ;  /* 0x0000000513007c0c */ /* 0x000fda000bf06100 */
[----:B------:R-:W-:Y:S05]  /*07c0*/  @!P0 BRA `(.L_x_5) ;  /* 0xfffffff800548947 */ /* 0x000fea000383ffff */
[----:B------:R-:W-:Y:S05]  /*07d0*/  EXIT ;  /* 0x000000000000794d */ /* 0x000fea0003800000 */
.L_x_6:
[----:B------:R-:W-:-:S00]  /*07e0*/  BRA `(.L_x_6) ;  /* 0xfffffffc00fc7947 */ /* 0x000fc0000383ffff */
[----:B------:R-:W-:-:S00]  /*07f0*/  NOP ;  /* 0x0000000000007918 */ /* 0x000fc00000000000 */
        /* <DEDUP_REMOVED lines=8> */
.L_x_7:


//--------------------- .nv.global.init           --------------------------
	.section	.nv.global.init,"aw",@progbits
.nv.global.init:
	.type		$str,@object
	.size		$str,(.L_0 - $str)
$str:
        /*0000*/ 	.byte	0x53, 0x65, 0x65, 0x64, 0x20, 0x25, 0x6c, 0x75, 0x20, 0x77, 0x69, 0x74, 0x68, 0x20, 0x25, 0x64
        /*0010*/ 	.byte	0x0a, 0x00
.L_0:


//--------------------- .nv.shared.reserved.0     --------------------------
	.section	.nv.shared.reserved.0,"aw",@nobits
	.weak		__nv_reservedSMEM_offset_0_alias
	.size		__nv_reservedSMEM_offset_0_alias, 0, 64
	.other		__nv_reservedSMEM_offset_0_alias,@"STO_CUDA_RESERVED_SHARED STV_DEFAULT"
__nv_reservedSMEM_offset_0_alias:
	.zero		0
	.zero		64


//--------------------- .nv.constant0._Z6searchmm --------------------------
	.section	.nv.constant0._Z6searchmm,"a",@progbits
	.sectionflags	@""
	.align	4
.nv.constant0._Z6searchmm:
	.zero		912


//--------------------- SYMBOLS --------------------------

	.type		.nv.reservedSmem.offset0,@object
	.size		.nv.reservedSmem.offset0,0x4
	.type		vprintf,@function
